	.headerflags	@"EF_CUDA_TEXMODE_UNIFIED EF_CUDA_64BIT_ADDRESS EF_CUDA_ACCELERATORS EF_CUDA_SM90 EF_CUDA_VIRTUAL_SM(EF_CUDA_SM90)"
	.elftype	@"ET_EXEC"


//--------------------- .nv.info                  --------------------------
	.section	.nv.info,"",@"SHT_CUDA_INFO"
	.align	4


	//----- nvinfo : EIATTR_REGCOUNT
	.align		4
        /*0000*/ 	.byte	0x04, 0x2f
        /*0002*/ 	.short	(.L_2 - .L_1)
	.align		4
.L_1:
        /*0004*/ 	.word	index@(triton_poi_fused_cat_2)
        /*0008*/ 	.word	0x0000000e


	//----- nvinfo : EIATTR_MIN_STACK_SIZE
	.align		4
.L_2:
        /*000c*/ 	.byte	0x04, 0x12
        /*000e*/ 	.short	(.L_4 - .L_3)
	.align		4
.L_3:
        /*0010*/ 	.word	index@(triton_poi_fused_cat_2)
        /*0014*/ 	.word	0x00000000


	//----- nvinfo : EIATTR_FRAME_SIZE
	.align		4
.L_4:
        /*0018*/ 	.byte	0x04, 0x11
        /*001a*/ 	.short	(.L_6 - .L_5)
	.align		4
.L_5:
        /*001c*/ 	.word	index@(triton_poi_fused_cat_2)
        /*0020*/ 	.word	0x00000000


	//----- nvinfo : EIATTR_MIN_STACK_SIZE
	.align		4
.L_6:
        /*0024*/ 	.byte	0x04, 0x12
        /*0026*/ 	.short	(.L_8 - .L_7)
	.align		4
.L_7:
        /*0028*/ 	.word	index@(triton_poi_fused_cat_2)
        /*002c*/ 	.word	0x00000000
.L_8:


//--------------------- .nv.info.triton_poi_fused_cat_2 --------------------------
	.section	.nv.info.triton_poi_fused_cat_2,"",@"SHT_CUDA_INFO"
	.sectionflags	@""
	.align	4


	//----- nvinfo : EIATTR_CUDA_API_VERSION
	.align		4
        /*0000*/ 	.byte	0x04, 0x37
        /*0002*/ 	.short	(.L_10 - .L_9)
.L_9:
        /*0004*/ 	.word	0x0000007c


	//----- nvinfo : EIATTR_KPARAM_INFO
	.align		4
.L_10:
        /*0008*/ 	.byte	0x04, 0x17
        /*000a*/ 	.short	(.L_12 - .L_11)
.L_11:
        /*000c*/ 	.word	0x00000000
        /*0010*/ 	.short	0x0003
        /*0012*/ 	.short	0x0018
        /*0014*/ 	.byte	0x00, 0xf0, 0x11, 0x00


	//----- nvinfo : EIATTR_KPARAM_INFO
	.align		4
.L_12:
        /*0018*/ 	.byte	0x04, 0x17
        /*001a*/ 	.short	(.L_14 - .L_13)
.L_13:
        /*001c*/ 	.word	0x00000000
        /*0020*/ 	.short	0x0002
        /*0022*/ 	.short	0x0010
        /*0024*/ 	.byte	0x00, 0xf4, 0x21, 0x00


	//----- nvinfo : EIATTR_KPARAM_INFO
	.align		4
.L_14:
        /*0028*/ 	.byte	0x04, 0x17
        /*002a*/ 	.short	(.L_16 - .L_15)
.L_15:
        /*002c*/ 	.word	0x00000000
        /*0030*/ 	.short	0x0001
        /*0032*/ 	.short	0x0008
        /*0034*/ 	.byte	0x00, 0xf4, 0x21, 0x00


	//----- nvinfo : EIATTR_KPARAM_INFO
	.align		4
.L_16:
        /*0038*/ 	.byte	0x04, 0x17
        /*003a*/ 	.short	(.L_18 - .L_17)
.L_17:
        /*003c*/ 	.word	0x00000000
        /*0040*/ 	.short	0x0000
        /*0042*/ 	.short	0x0000
        /*0044*/ 	.byte	0x00, 0xf4, 0x21, 0x00


	//----- nvinfo : EIATTR_SPARSE_MMA_MASK
	.align		4
.L_18:
        /*0048*/ 	.byte	0x03, 0x50
        /*004a*/ 	.short	0x0000


	//----- nvinfo : EIATTR_MAXREG_COUNT
	.align		4
        /*004c*/ 	.byte	0x03, 0x1b
        /*004e*/ 	.short	0x00ff


	//----- nvinfo : EIATTR_EXIT_INSTR_OFFSETS
	.align		4
        /*0050*/ 	.byte	0x04, 0x1c
        /*0052*/ 	.short	(.L_20 - .L_19)


	//   ....[0]....
.L_19:
        /*0054*/ 	.word	0x00000400


	//   ....[1]....
        /*0058*/ 	.word	0x00000420


	//----- nvinfo : EIATTR_REQNTID
	.align		4
.L_20:
        /*005c*/ 	.byte	0x04, 0x10
        /*005e*/ 	.short	(.L_22 - .L_21)
.L_21:
        /*0060*/ 	.word	0x00000020
        /*0064*/ 	.word	0x00000001
        /*0068*/ 	.word	0x00000001


	//----- nvinfo : EIATTR_CRS_STACK_SIZE
	.align		4
.L_22:
        /*006c*/ 	.byte	0x04, 0x1e
        /*006e*/ 	.short	(.L_24 - .L_23)
.L_23:
        /*0070*/ 	.word	0x00000000


	//----- nvinfo : EIATTR_CBANK_PARAM_SIZE
	.align		4
.L_24:
        /*0074*/ 	.byte	0x03, 0x19
        /*0076*/ 	.short	0x001c


	//----- nvinfo : EIATTR_PARAM_CBANK
	.align		4
        /*0078*/ 	.byte	0x04, 0x0a
        /*007a*/ 	.short	(.L_26 - .L_25)
	.align		4
.L_25:
        /*007c*/ 	.word	index@(.nv.constant0.triton_poi_fused_cat_2)
        /*0080*/ 	.short	0x0210
        /*0082*/ 	.short	0x001c


	//----- nvinfo : EIATTR_SW_WAR
	.align		4
.L_26:
        /*0084*/ 	.byte	0x04, 0x36
        /*0086*/ 	.short	(.L_28 - .L_27)
.L_27:
        /*0088*/ 	.word	0x00000008
.L_28:


//--------------------- .nv.callgraph             --------------------------
	.section	.nv.callgraph,"",@"SHT_CUDA_CALLGRAPH"
	.align	4
	.sectionentsize	8
	.align		4
        /*0000*/ 	.word	0x00000000
	.align		4
        /*0004*/ 	.word	0xffffffff
	.align		4
        /*0008*/ 	.word	0x00000000
	.align		4
        /*000c*/ 	.word	0xfffffffe
	.align		4
        /*0010*/ 	.word	0x00000000
	.align		4
        /*0014*/ 	.word	0xfffffffd
	.align		4
        /*0018*/ 	.word	0x00000000
	.align		4
        /*001c*/ 	.word	0xfffffffc


//--------------------- .nv.constant4             --------------------------
	.section	.nv.constant4,"a",@progbits
	.align	8
	.align		8
.nv.constant4:
        /*0000*/ 	.dword	_$_str


//--------------------- .text.triton_poi_fused_cat_2 --------------------------
	.section	.text.triton_poi_fused_cat_2,"ax",@progbits
	.align	128
        .global         triton_poi_fused_cat_2
        .type           triton_poi_fused_cat_2,@function
        .size           triton_poi_fused_cat_2,(.L_x_4 - triton_poi_fused_cat_2)
        .other          triton_poi_fused_cat_2,@"STO_CUDA_ENTRY STV_DEFAULT"
triton_poi_fused_cat_2:
.text.triton_poi_fused_cat_2:
[----:B------:R-:W0:Y:S02]  /*0000*/  LDC R1, c[0x0][0x28] ;  /* 0x00000a00ff017b82 */ /* 0x000e240000000800 */
[----:B------:R-:W1:Y:S01]  /*0010*/  S2R R0, SR_TID.X ;  /* 0x0000000000007919 */ /* 0x000e620000002100 */
[----:B------:R-:W2:Y:S01]  /*0020*/  LDC.64 R2, c[0x0][0x210] ;  /* 0x00008400ff027b82 */ /* 0x000ea20000000a00 */
[----:B------:R-:W-:Y:S01]  /*0030*/  ULDC.64 UR4, c[0x0][0x208] ;  /* 0x0000820000047ab9 */ /* 0x000fe20000000a00 */
[----:B------:R-:W3:Y:S01]  /*0040*/  S2R R7, SR_CTAID.X ;  /* 0x0000000000077919 */ /* 0x000ee20000002500 */
[----:B-1----:R-:W-:-:S04]  /*0050*/  LOP3.LUT R0, R0, 0x1f, RZ, 0xc0, !PT ;  /* 0x0000001f00007812 */ /* 0x002fc800078ec0ff */
[----:B---3--:R-:W-:-:S04]  /*0060*/  LEA R7, R7, R0, 0x5 ;  /* 0x0000000007077211 */ /* 0x008fc800078e28ff */
[----:B------:R-:W-:-:S04]  /*0070*/  SHF.R.S32.HI R0, RZ, 0x1f, R7 ;  /* 0x0000001fff007819 */ /* 0x000fc80000011407 */
[----:B------:R-:W-:-:S04]  /*0080*/  LEA.HI R0, R0, R7, RZ, 0x3 ;  /* 0x0000000700007211 */ /* 0x000fc800078f18ff */
[----:B------:R-:W-:Y:S02]  /*0090*/  LOP3.LUT R4, R0, 0xfffffff8, RZ, 0xc0, !PT ;  /* 0xfffffff800047812 */ /* 0x000fe400078ec0ff */
[----:B------:R-:W-:-:S03]  /*00a0*/  SHF.R.S32.HI R0, RZ, 0x3, R0 ;  /* 0x00000003ff007819 */ /* 0x000fc60000011400 */
[----:B------:R-:W-:Y:S02]  /*00b0*/  IMAD.IADD R9, R7, 0x1, -R4 ;  /* 0x0000000107097824 */ /* 0x000fe400078e0a04 */
[----:B------:R-:W1:Y:S03]  /*00c0*/  LDC.64 R4, c[0x0][0x218] ;  /* 0x00008600ff047b82 */ /* 0x000e660000000a00 */
[----:B------:R-:W-:Y:S02]  /*00d0*/  ISETP.GE.AND P1, PT, R9, 0x4, PT ;  /* 0x000000040900780c */ /* 0x000fe40003f26270 */
[----:B------:R-:W-:Y:S01]  /*00e0*/  LEA R11, R0, R9, 0x2 ;  /* 0x00000009000b7211 */ /* 0x000fe200078e10ff */
[----:B------:R-:W-:Y:S01]  /*00f0*/  IMAD.MOV.U32 R0, RZ, RZ, RZ ;  /* 0x000000ffff007224 */ /* 0x000fe200078e00ff */
[----:B------:R-:W-:-:S03]  /*0100*/  ISETP.LT.AND P3, PT, R7, 0x20, !P1 ;  /* 0x000000200700780c */ /* 0x000fc60004f61270 */
[----:B--2---:R-:W-:-:S10]  /*0110*/  IMAD.WIDE R2, R11, 0x4, R2 ;  /* 0x000000040b027825 */ /* 0x004fd400078e0202 */
[----:B------:R2:W3:Y:S01]  /*0120*/  @P3 LDG.E.EL R0, desc[UR4][R2.64] ;  /* 0x0000000402003981 */ /* 0x0004e2000c2e1900 */
[----:B------:R-:W-:Y:S01]  /*0130*/  ISETP.GE.AND P0, PT, R7, 0x20, PT ;  /* 0x000000200700780c */ /* 0x000fe20003f06270 */
[----:B------:R-:W-:Y:S01]  /*0140*/  HFMA2.MMA R6, -RZ, RZ, 0, 0 ;  /* 0x00000000ff067435 */ /* 0x000fe200000001ff */
[----:B-1----:R-:W-:Y:S02]  /*0150*/  IMAD.WIDE R4, R11, 0x4, R4 ;  /* 0x000000040b047825 */ /* 0x002fe400078e0204 */
[----:B------:R-:W-:-:S13]  /*0160*/  ISETP.GT.AND P2, PT, R9, 0x3, !P0 ;  /* 0x000000030900780c */ /* 0x000fda0004744270 */
[----:B------:R-:W4:Y:S01]  /*0170*/  @P2 LDG.E.EL R6, desc[UR4][R4.64+-0x10] ;  /* 0xfffff00404062981 */ /* 0x000f22000c2e1900 */
[----:B--2---:R-:W-:Y:S01]  /*0180*/  IMAD.MOV.U32 R3, RZ, RZ, 0x3e800000 ;  /* 0x3e800000ff037424 */ /* 0x004fe200078e00ff */
[----:B------:R-:W-:Y:S01]  /*0190*/  BSSY B0, `(.L_x_0) ;  /* 0x0000023000007945 */ /* 0x000fe20003800000 */
[----:B---3--:R-:W-:-:S05]  /*01a0*/  SEL R0, R0, RZ, P3 ;  /* 0x000000ff00007207 */ /* 0x008fca0001800000 */
[----:B------:R-:W-:-:S04]  /*01b0*/  FADD R0, RZ, -R0 ;  /* 0x80000000ff007221 */ /* 0x000fc80000000000 */
[----:B------:R-:W-:-:S05]  /*01c0*/  FMUL R0, R0, 1.4426950216293334961 ;  /* 0x3fb8aa3b00007820 */ /* 0x000fca0000400000 */
[----:B------:R-:W-:Y:S02]  /*01d0*/  FSETP.GEU.AND P3, PT, R0, -126, PT ;  /* 0xc2fc00000000780b */ /* 0x000fe40003f6e000 */
[----:B----4-:R-:W-:-:S05]  /*01e0*/  SEL R9, R6, RZ, P2 ;  /* 0x000000ff06097207 */ /* 0x010fca0001000000 */
[----:B------:R-:W-:-:S06]  /*01f0*/  FADD.FTZ R4, |R9|, -RZ ;  /* 0x800000ff09047221 */ /* 0x000fcc0000010200 */
[----:B------:R-:W-:Y:S01]  /*0200*/  @!P3 FMUL R0, R0, 0.5 ;  /* 0x3f0000000000b820 */ /* 0x000fe20000400000 */
[----:B------:R-:W-:-:S03]  /*0210*/  FSETP.GE.AND P2, PT, R4, 0.60000002384185791016, PT ;  /* 0x3f19999a0400780b */ /* 0x000fc60003f46000 */
[----:B------:R-:W1:Y:S02]  /*0220*/  MUFU.EX2 R2, R0 ;  /* 0x0000000000027308 */ /* 0x000e640000000800 */
[----:B-1----:R-:W-:-:S04]  /*0230*/  @!P3 FMUL R2, R2, R2 ;  /* 0x000000020202b220 */ /* 0x002fc80000400000 */
[----:B------:R-:W-:-:S05]  /*0240*/  FADD R2, R2, 1 ;  /* 0x3f80000002027421 */ /* 0x000fca0000000000 */
[----:B------:R-:W-:-:S04]  /*0250*/  FSETP.GT.AND P3, PT, R2, 8.50705917302346158658e+37, PT ;  /* 0x7e8000000200780b */ /* 0x000fc80003f64000 */
[----:B------:R-:W-:-:S09]  /*0260*/  FSEL R3, R3, 1, P3 ;  /* 0x3f80000003037808 */ /* 0x000fd20001800000 */
[----:B------:R-:W-:-:S06]  /*0270*/  @P3 FMUL R2, R2, 0.25 ;  /* 0x3e80000002023820 */ /* 0x000fcc0000400000 */
[----:B------:R-:W1:Y:S02]  /*0280*/  MUFU.RCP R2, R2 ;  /* 0x0000000200027308 */ /* 0x000e640000001000 */
[----:B-1----:R-:W-:Y:S01]  /*0290*/  FMUL R5, R2, R3 ;  /* 0x0000000302057220 */ /* 0x002fe20000400000 */
[----:B------:R-:W-:Y:S06]  /*02a0*/  @!P2 BRA `(.L_x_1) ;  /* 0x000000000028a947 */ /* 0x000fec0003800000 */
[C---:B------:R-:W-:Y:S01]  /*02b0*/  FMUL R2, R4.reuse, 2.8853900432586669922 ;  /* 0x4038aa3b04027820 */ /* 0x040fe20000400000 */
[----:B------:R-:W-:Y:S02]  /*02c0*/  MOV R0, 0x3f800000 ;  /* 0x3f80000000007802 */ /* 0x000fe40000000f00 */
[----:B------:R-:W-:-:S03]  /*02d0*/  FSETP.GE.AND P2, PT, R4, 9.010913848876953125, PT ;  /* 0x41102cb40400780b */ /* 0x000fc60003f46000 */
[----:B------:R-:W1:Y:S02]  /*02e0*/  MUFU.EX2 R2, R2 ;  /* 0x0000000200027308 */ /* 0x000e640000000800 */
[----:B-1----:R-:W-:-:S06]  /*02f0*/  FADD R3, R2, 1 ;  /* 0x3f80000002037421 */ /* 0x002fcc0000000000 */
[----:B------:R-:W1:Y:S02]  /*0300*/  MUFU.RCP R3, R3 ;  /* 0x0000000300037308 */ /* 0x000e640000001000 */
[----:B-1----:R-:W-:-:S05]  /*0310*/  FFMA.FTZ R0, R3, -2, R0 ;  /* 0xc000000003007823 */ /* 0x002fca0000010000 */
[----:B------:R-:W-:-:S04]  /*0320*/  FSEL R0, R0, 1, !P2 ;  /* 0x3f80000000007808 */ /* 0x000fc80005000000 */
[----:B------:R-:W-:Y:S01]  /*0330*/  LOP3.LUT R0, R0, 0x80000000, R9, 0xf8, !PT ;  /* 0x8000000000007812 */ /* 0x000fe200078ef809 */
[----:B------:R-:W-:Y:S06]  /*0340*/  BRA `(.L_x_2) ;  /* 0x00000000001c7947 */ /* 0x000fec0003800000 */
.L_x_1:
[----:B------:R-:W-:Y:S01]  /*0350*/  MOV R0, 0x3c80f082 ;  /* 0x3c80f08200007802 */ /* 0x000fe20000000f00 */
[----:B------:R-:W-:-:S04]  /*0360*/  FMUL R3, R9, R9 ;  /* 0x0000000909037220 */ /* 0x000fc80000400000 */
[----:B------:R-:W-:-:S04]  /*0370*/  FFMA.FTZ R0, R3, R0, -0.052303962409496307373 ;  /* 0xbd563cae03007423 */ /* 0x000fc80000010000 */
[----:B------:R-:W-:-:S04]  /*0380*/  FFMA.FTZ R0, R3, R0, 0.1331529766321182251 ;  /* 0x3e08594103007423 */ /* 0x000fc80000010000 */
[----:B------:R-:W-:-:S04]  /*0390*/  FFMA.FTZ R0, R3, R0, -0.33332768082618713379 ;  /* 0xbeaaa9ed03007423 */ /* 0x000fc80000010000 */
[----:B------:R-:W-:-:S04]  /*03a0*/  FFMA.FTZ R0, R3, R0, RZ ;  /* 0x0000000003007223 */ /* 0x000fc800000100ff */
[----:B------:R-:W-:-:S07]  /*03b0*/  FFMA.FTZ R0, R9, R0, R9 ;  /* 0x0000000009007223 */ /* 0x000fce0000010009 */
.L_x_2:
[----:B------:R-:W-:Y:S05]  /*03c0*/  BSYNC B0 ;  /* 0x0000000000007941 */ /* 0x000fea0003800000 */
.L_x_0:
[----:B------:R-:W1:Y:S01]  /*03d0*/  LDC.64 R2, c[0x0][0x220] ;  /* 0x00008800ff027b82 */ /* 0x000e620000000a00 */
[----:B------:R-:W-:Y:S01]  /*03e0*/  FSEL R5, R5, R0, !P1 ;  /* 0x0000000005057208 */ /* 0x000fe20004800000 */
[----:B-1----:R-:W-:Y:S01]  /*03f0*/  IMAD.WIDE R2, R7, 0x4, R2 ;  /* 0x0000000407027825 */ /* 0x002fe200078e0202 */
[----:B------:R-:W-:Y:S06]  /*0400*/  @P0 EXIT ;  /* 0x000000000000094d */ /* 0x000fec0003800000 */
[----:B------:R-:W-:Y:S01]  /*0410*/  STG.E desc[UR4][R2.64], R5 ;  /* 0x0000000502007986 */ /* 0x000fe2000c101904 */
[----:B------:R-:W-:Y:S05]  /*0420*/  EXIT ;  /* 0x000000000000794d */ /* 0x000fea0003800000 */
.L_x_3:
[----:B------:R-:W-:-:S00]  /*0430*/  BRA `(.L_x_3) ;  /* 0xfffffffc00fc7947 */ /* 0x000fc0000383ffff */
[----:B------:R-:W-:-:S00]  /*0440*/  NOP ;  /* 0x0000000000007918 */ /* 0x000fc00000000000 */
        /* <DEDUP_REMOVED lines=11> */
.L_x_4:


//--------------------- .nv.global.init           --------------------------
	.section	.nv.global.init,"aw",@progbits
.nv.global.init:
	.type		_$_str,@object
	.size		_$_str,(.L_0 - _$_str)
_$_str:
        /*0000*/ 	.byte	0x5f, 0x5f, 0x43, 0x55, 0x44, 0x41, 0x5f, 0x46, 0x54, 0x5a, 0x00
.L_0:


//--------------------- .nv.constant0.triton_poi_fused_cat_2 --------------------------
	.section	.nv.constant0.triton_poi_fused_cat_2,"a",@progbits
	.sectionflags	@""
	.align	4
.nv.constant0.triton_poi_fused_cat_2:
	.zero		556
